//
// Generated by NVIDIA NVVM Compiler
//
// Compiler Build ID: CL-36424714
// Cuda compilation tools, release 13.0, V13.0.88
// Based on NVVM 20.0.0
//

.version 9.0
.target sm_100
.address_size 64

	// .globl	main0

.visible .entry main0(
	.param .u64 .ptr .align 1 main0_param_0,
	.param .u64 .ptr .align 1 main0_param_1,
	.param .u64 .ptr .align 1 main0_param_2
)
{
	.reg .b32 	%r<10>;
	.reg .b64 	%rd<5>;

	ld.param.u64 	%rd1, [main0_param_0];
	cvta.to.global.u64 	%rd2, %rd1;
	mov.u32 	%r1, %tid.x;
	mov.u32 	%r2, %ntid.x;
	mov.u32 	%r3, %nctaid.x;
	mov.u32 	%r4, %ctaid.y;
	mov.u32 	%r5, %ctaid.x;
	mad.lo.s32 	%r6, %r3, %r4, %r5;
	mad.lo.s32 	%r7, %r6, %r2, %r1;
	mul.wide.s32 	%rd3, %r7, 4;
	add.s64 	%rd4, %rd2, %rd3;
	ld.global.u32 	%r8, [%rd4];
	add.s32 	%r9, %r8, 1;
	st.global.u32 	[%rd4], %r9;
	ret;

}


// ===== COMPILED SASS (sm_100) =====

	.target	sm_100

	.elftype	@"ET_EXEC"


//--------------------- .note.nv.tkinfo           --------------------------
	.section	.note.nv.tkinfo,"",@"SHT_NOTE"
	.sectionflags	@"SHF_NOTE_NV_TKINFO"
	.tkinfo
        /*0018*/ 	.word	0x00000002
        /*0030*/ 	.string	""
        /*0030*/ 	.string	"ptxas"
        /*0030*/ 	.string	"Cuda compilation tools, release 13.0, V13.0.88"
        /*0030*/ 	.string	"Build cuda_13.0.r13.0/compiler.36424714_0"
        /*0030*/ 	.string	"-arch sm_100 -m 64 "



//--------------------- .note.nv.cuinfo           --------------------------
	.section	.note.nv.cuinfo,"",@"SHT_NOTE"
	.sectionflags	@"SHF_NOTE_NV_CUINFO"
        /*0018*/ 	.short	0x0002
        /*001a*/ 	.short	0x0064
        /*001c*/ 	.short	0x0082
	.zero		2


//--------------------- .nv.info                  --------------------------
	.section	.nv.info,"",@"SHT_CUDA_INFO"
	.align	4


	//----- nvinfo : EIATTR_REGCOUNT
	.align		4
        /*0000*/ 	.byte	0x04, 0x2f
        /*0002*/ 	.short	(.L_1 - .L_0)
	.align		4
.L_0:
        /*0004*/ 	.word	index@(main0)
        /*0008*/ 	.word	0x0000000a


	//----- nvinfo : EIATTR_FRAME_SIZE
	.align		4
.L_1:
        /*000c*/ 	.byte	0x04, 0x11
        /*000e*/ 	.short	(.L_3 - .L_2)
	.align		4
.L_2:
        /*0010*/ 	.word	index@(main0)
        /*0014*/ 	.word	0x00000000


	//----- nvinfo : EIATTR_MIN_STACK_SIZE
	.align		4
.L_3:
        /*0018*/ 	.byte	0x04, 0x12
        /*001a*/ 	.short	(.L_5 - .L_4)
	.align		4
.L_4:
        /*001c*/ 	.word	index@(main0)
        /*0020*/ 	.word	0x00000000
.L_5:


//--------------------- .nv.compat                --------------------------
	.section	.nv.compat,"",@"SHT_CUDA_COMPAT_INFO"
	.align	4
        /*0000*/ 	.byte	0x02, 0x09, 0x00, 0x00, 0x02, 0x02, 0x01, 0x00, 0x02, 0x05, 0x05, 0x00, 0x03, 0x07, 0x01, 0x01
        /*0010*/ 	.byte	0x02, 0x03, 0x00, 0x00, 0x02, 0x06, 0x01, 0x00, 0x04, 0x0b, 0x08, 0x00, 0x09, 0x00, 0x00, 0x00
        /*0020*/ 	.byte	0x00, 0x00, 0x00, 0x00


//--------------------- .nv.info.main0            --------------------------
	.section	.nv.info.main0,"",@"SHT_CUDA_INFO"
	.sectionflags	@""
	.align	4


	//----- nvinfo : EIATTR_CUDA_API_VERSION
	.align		4
        /*0000*/ 	.byte	0x04, 0x37
        /*0002*/ 	.short	(.L_7 - .L_6)
.L_6:
        /*0004*/ 	.word	0x00000082


	//----- nvinfo : EIATTR_KPARAM_INFO
	.align		4
.L_7:
        /*0008*/ 	.byte	0x04, 0x17
        /*000a*/ 	.short	(.L_9 - .L_8)
.L_8:
        /*000c*/ 	.word	0x00000000
        /*0010*/ 	.short	0x0002
        /*0012*/ 	.short	0x0010
        /*0014*/ 	.byte	0x00, 0xf5, 0x21, 0x00


	//----- nvinfo : EIATTR_KPARAM_INFO
	.align		4
.L_9:
        /*0018*/ 	.byte	0x04, 0x17
        /*001a*/ 	.short	(.L_11 - .L_10)
.L_10:
        /*001c*/ 	.word	0x00000000
        /*0020*/ 	.short	0x0001
        /*0022*/ 	.short	0x0008
        /*0024*/ 	.byte	0x00, 0xf5, 0x21, 0x00


	//----- nvinfo : EIATTR_KPARAM_INFO
	.align		4
.L_11:
        /*0028*/ 	.byte	0x04, 0x17
        /*002a*/ 	.short	(.L_13 - .L_12)
.L_12:
        /*002c*/ 	.word	0x00000000
        /*0030*/ 	.short	0x0000
        /*0032*/ 	.short	0x0000
        /*0034*/ 	.byte	0x00, 0xf5, 0x21, 0x00


	//----- nvinfo : EIATTR_SPARSE_MMA_MASK
	.align		4
.L_13:
        /*0038*/ 	.byte	0x03, 0x50
        /*003a*/ 	.short	0x0000


	//----- nvinfo : EIATTR_MAXREG_COUNT
	.align		4
        /*003c*/ 	.byte	0x03, 0x1b
        /*003e*/ 	.short	0x00ff


	//----- nvinfo : EIATTR_MERCURY_ISA_VERSION
	.align		4
        /*0040*/ 	.byte	0x03, 0x5f
        /*0042*/ 	.short	0x0101


	//----- nvinfo : EIATTR_VRC_CTA_INIT_COUNT
	.align		4
        /*0044*/ 	.byte	0x02, 0x4a
	.zero		1
	.zero		1


	//----- nvinfo : EIATTR_EXIT_INSTR_OFFSETS
	.align		4
        /*0048*/ 	.byte	0x04, 0x1c
        /*004a*/ 	.short	(.L_15 - .L_14)


	//   ....[0]....
.L_14:
        /*004c*/ 	.word	0x000000e0


	//----- nvinfo : EIATTR_CBANK_PARAM_SIZE
	.align		4
.L_15:
        /*0050*/ 	.byte	0x03, 0x19
        /*0052*/ 	.short	0x0018


	//----- nvinfo : EIATTR_PARAM_CBANK
	.align		4
        /*0054*/ 	.byte	0x04, 0x0a
        /*0056*/ 	.short	(.L_17 - .L_16)
	.align		4
.L_16:
        /*0058*/ 	.word	index@(.nv.constant0.main0)
        /*005c*/ 	.short	0x0380
        /*005e*/ 	.short	0x0018


	//----- nvinfo : EIATTR_SW_WAR
	.align		4
.L_17:
        /*0060*/ 	.byte	0x04, 0x36
        /*0062*/ 	.short	(.L_19 - .L_18)
.L_18:
        /*0064*/ 	.word	0x00000008
.L_19:


//--------------------- .nv.callgraph             --------------------------
	.section	.nv.callgraph,"",@"SHT_CUDA_CALLGRAPH"
	.align	4
	.sectionentsize	8
	.align		4
        /*0000*/ 	.word	0x00000000
	.align		4
        /*0004*/ 	.word	0xffffffff
	.align		4
        /*0008*/ 	.word	0x00000000
	.align		4
        /*000c*/ 	.word	0xfffffffe
	.align		4
        /*0010*/ 	.word	0x00000000
	.align		4
        /*0014*/ 	.word	0xfffffffd
	.align		4
        /*0018*/ 	.word	0x00000000
	.align		4
        /*001c*/ 	.word	0xfffffffc


//--------------------- .text.main0               --------------------------
	.section	.text.main0,"ax",@progbits
	.align	128
        .global         main0
        .type           main0,@function
        .size           main0,(.L_x_1 - main0)
        .other          main0,@"STO_CUDA_ENTRY STV_DEFAULT"
main0:
.text.main0:
[----:B------:R-:W-:Y:S01]  /*0000*/  LDC R1, c[0x0][0x37c] ;  /* 0x0000df00ff017b82 */ /* 0x000fe20000000800 */
[----:B------:R-:W0:Y:S01]  /*0010*/  S2R R0, SR_CTAID.Y ;  /* 0x0000000000007919 */ /* 0x000e220000002600 */
[----:B------:R-:W1:Y:S06]  /*0020*/  LDCU UR6, c[0x0][0x360] ;  /* 0x00006c00ff0677ac */ /* 0x000e6c0008000800 */
[----:B------:R-:W2:Y:S01]  /*0030*/  LDC.64 R2, c[0x0][0x380] ;  /* 0x0000e000ff027b82 */ /* 0x000ea20000000a00 */
[----:B------:R-:W0:Y:S01]  /*0040*/  S2R R7, SR_CTAID.X ;  /* 0x0000000000077919 */ /* 0x000e220000002500 */
[----:B------:R-:W0:Y:S01]  /*0050*/  LDCU UR7, c[0x0][0x370] ;  /* 0x00006e00ff0777ac */ /* 0x000e220008000800 */
[----:B------:R-:W1:Y:S01]  /*0060*/  S2R R5, SR_TID.X ;  /* 0x0000000000057919 */ /* 0x000e620000002100 */
[----:B------:R-:W3:Y:S01]  /*0070*/  LDCU.64 UR4, c[0x0][0x358] ;  /* 0x00006b00ff0477ac */ /* 0x000ee20008000a00 */
[----:B0-----:R-:W-:-:S04]  /*0080*/  IMAD R0, R0, UR7, R7 ;  /* 0x0000000700007c24 */ /* 0x001fc8000f8e0207 */
[----:B-1----:R-:W-:-:S04]  /*0090*/  IMAD R5, R0, UR6, R5 ;  /* 0x0000000600057c24 */ /* 0x002fc8000f8e0205 */
[----:B--2---:R-:W-:-:S05]  /*00a0*/  IMAD.WIDE R2, R5, 0x4, R2 ;  /* 0x0000000405027825 */ /* 0x004fca00078e0202 */
[----:B---3--:R-:W2:Y:S02]  /*00b0*/  LDG.E R0, desc[UR4][R2.64] ;  /* 0x0000000402007981 */ /* 0x008ea4000c1e1900 */
[----:B--2---:R-:W-:-:S05]  /*00c0*/  IADD3 R5, PT, PT, R0, 0x1, RZ ;  /* 0x0000000100057810 */ /* 0x004fca0007ffe0ff */
[----:B------:R-:W-:Y:S01]  /*00d0*/  STG.E desc[UR4][R2.64], R5 ;  /* 0x0000000502007986 */ /* 0x000fe2000c101904 */
[----:B------:R-:W-:Y:S05]  /*00e0*/  EXIT ;  /* 0x000000000000794d */ /* 0x000fea0003800000 */
.L_x_0:
[----:B------:R-:W-:-:S00]  /*00f0*/  BRA `(.L_x_0) ;  /* 0xfffffffc00fc7947 */ /* 0x000fc0000383ffff */
[----:B------:R-:W-:-:S00]  /*0100*/  NOP ;  /* 0x0000000000007918 */ /* 0x000fc00000000000 */
[----:B------:R-:W-:-:S00]  /*0110*/  NOP ;  /* 0x0000000000007918 */ /* 0x000fc00000000000 */
[----:B------:R-:W-:-:S00]  /*0120*/  NOP ;  /* 0x0000000000007918 */ /* 0x000fc00000000000 */
[----:B------:R-:W-:-:S00]  /*0130*/  NOP ;  /* 0x0000000000007918 */ /* 0x000fc00000000000 */
[----:B------:R-:W-:-:S00]  /*0140*/  NOP ;  /* 0x0000000000007918 */ /* 0x000fc00000000000 */
[----:B------:R-:W-:-:S00]  /*0150*/  NOP ;  /* 0x0000000000007918 */ /* 0x000fc00000000000 */
[----:B------:R-:W-:-:S00]  /*0160*/  NOP ;  /* 0x0000000000007918 */ /* 0x000fc00000000000 */
[----:B------:R-:W-:-:S00]  /*0170*/  NOP ;  /* 0x0000000000007918 */ /* 0x000fc00000000000 */
.L_x_1:


//--------------------- .nv.shared.reserved.0     --------------------------
	.section	.nv.shared.reserved.0,"aw",@nobits
	.weak		__nv_reservedSMEM_offset_0_alias
	.size		__nv_reservedSMEM_offset_0_alias, 0, 64
	.other		__nv_reservedSMEM_offset_0_alias,@"STO_CUDA_RESERVED_SHARED STV_DEFAULT"
__nv_reservedSMEM_offset_0_alias:
	.zero		0
	.zero		64


//--------------------- .nv.constant0.main0       --------------------------
	.section	.nv.constant0.main0,"a",@progbits
	.sectionflags	@""
	.align	4
.nv.constant0.main0:
	.zero		920


//--------------------- SYMBOLS --------------------------

	.type		.nv.reservedSmem.offset0,@object
	.size		.nv.reservedSmem.offset0,0x4
